	.headerflags	@"EF_CUDA_TEXMODE_UNIFIED EF_CUDA_64BIT_ADDRESS EF_CUDA_ACCELERATORS EF_CUDA_SM90 EF_CUDA_VIRTUAL_SM(EF_CUDA_SM90)"
	.elftype	@"ET_EXEC"


//--------------------- .nv.info                  --------------------------
	.section	.nv.info,"",@"SHT_CUDA_INFO"
	.align	4


	//----- nvinfo : EIATTR_REGCOUNT
	.align		4
        /*0000*/ 	.byte	0x04, 0x2f
        /*0002*/ 	.short	(.L_1 - .L_0)
	.align		4
.L_0:
        /*0004*/ 	.word	index@(triton_poi_fused_relu_threshold_backward_1)
        /*0008*/ 	.word	0x0000000c


	//----- nvinfo : EIATTR_MIN_STACK_SIZE
	.align		4
.L_1:
        /*000c*/ 	.byte	0x04, 0x12
        /*000e*/ 	.short	(.L_3 - .L_2)
	.align		4
.L_2:
        /*0010*/ 	.word	index@(triton_poi_fused_relu_threshold_backward_1)
        /*0014*/ 	.word	0x00000000


	//----- nvinfo : EIATTR_FRAME_SIZE
	.align		4
.L_3:
        /*0018*/ 	.byte	0x04, 0x11
        /*001a*/ 	.short	(.L_5 - .L_4)
	.align		4
.L_4:
        /*001c*/ 	.word	index@(triton_poi_fused_relu_threshold_backward_1)
        /*0020*/ 	.word	0x00000000


	//----- nvinfo : EIATTR_MIN_STACK_SIZE
	.align		4
.L_5:
        /*0024*/ 	.byte	0x04, 0x12
        /*0026*/ 	.short	(.L_7 - .L_6)
	.align		4
.L_6:
        /*0028*/ 	.word	index@(triton_poi_fused_relu_threshold_backward_1)
        /*002c*/ 	.word	0x00000000
.L_7:


//--------------------- .nv.info.triton_poi_fused_relu_threshold_backward_1 --------------------------
	.section	.nv.info.triton_poi_fused_relu_threshold_backward_1,"",@"SHT_CUDA_INFO"
	.sectionflags	@""
	.align	4


	//----- nvinfo : EIATTR_CUDA_API_VERSION
	.align		4
        /*0000*/ 	.byte	0x04, 0x37
        /*0002*/ 	.short	(.L_9 - .L_8)
.L_8:
        /*0004*/ 	.word	0x0000007c


	//----- nvinfo : EIATTR_KPARAM_INFO
	.align		4
.L_9:
        /*0008*/ 	.byte	0x04, 0x17
        /*000a*/ 	.short	(.L_11 - .L_10)
.L_10:
        /*000c*/ 	.word	0x00000000
        /*0010*/ 	.short	0x0003
        /*0012*/ 	.short	0x0018
        /*0014*/ 	.byte	0x00, 0xf0, 0x11, 0x00


	//----- nvinfo : EIATTR_KPARAM_INFO
	.align		4
.L_11:
        /*0018*/ 	.byte	0x04, 0x17
        /*001a*/ 	.short	(.L_13 - .L_12)
.L_12:
        /*001c*/ 	.word	0x00000000
        /*0020*/ 	.short	0x0002
        /*0022*/ 	.short	0x0010
        /*0024*/ 	.byte	0x00, 0xf4, 0x21, 0x00


	//----- nvinfo : EIATTR_KPARAM_INFO
	.align		4
.L_13:
        /*0028*/ 	.byte	0x04, 0x17
        /*002a*/ 	.short	(.L_15 - .L_14)
.L_14:
        /*002c*/ 	.word	0x00000000
        /*0030*/ 	.short	0x0001
        /*0032*/ 	.short	0x0008
        /*0034*/ 	.byte	0x00, 0xf4, 0x21, 0x00


	//----- nvinfo : EIATTR_KPARAM_INFO
	.align		4
.L_15:
        /*0038*/ 	.byte	0x04, 0x17
        /*003a*/ 	.short	(.L_17 - .L_16)
.L_16:
        /*003c*/ 	.word	0x00000000
        /*0040*/ 	.short	0x0000
        /*0042*/ 	.short	0x0000
        /*0044*/ 	.byte	0x00, 0xf4, 0x21, 0x00


	//----- nvinfo : EIATTR_SPARSE_MMA_MASK
	.align		4
.L_17:
        /*0048*/ 	.byte	0x03, 0x50
        /*004a*/ 	.short	0x0000


	//----- nvinfo : EIATTR_MAXREG_COUNT
	.align		4
        /*004c*/ 	.byte	0x03, 0x1b
        /*004e*/ 	.short	0x00ff


	//----- nvinfo : EIATTR_EXIT_INSTR_OFFSETS
	.align		4
        /*0050*/ 	.byte	0x04, 0x1c
        /*0052*/ 	.short	(.L_19 - .L_18)


	//   ....[0]....
.L_18:
        /*0054*/ 	.word	0x000001e0


	//   ....[1]....
        /*0058*/ 	.word	0x00000200


	//----- nvinfo : EIATTR_REQNTID
	.align		4
.L_19:
        /*005c*/ 	.byte	0x04, 0x10
        /*005e*/ 	.short	(.L_21 - .L_20)
.L_20:
        /*0060*/ 	.word	0x00000020
        /*0064*/ 	.word	0x00000001
        /*0068*/ 	.word	0x00000001


	//----- nvinfo : EIATTR_CBANK_PARAM_SIZE
	.align		4
.L_21:
        /*006c*/ 	.byte	0x03, 0x19
        /*006e*/ 	.short	0x001c


	//----- nvinfo : EIATTR_PARAM_CBANK
	.align		4
        /*0070*/ 	.byte	0x04, 0x0a
        /*0072*/ 	.short	(.L_23 - .L_22)
	.align		4
.L_22:
        /*0074*/ 	.word	index@(.nv.constant0.triton_poi_fused_relu_threshold_backward_1)
        /*0078*/ 	.short	0x0210
        /*007a*/ 	.short	0x001c


	//----- nvinfo : EIATTR_SW_WAR
	.align		4
.L_23:
        /*007c*/ 	.byte	0x04, 0x36
        /*007e*/ 	.short	(.L_25 - .L_24)
.L_24:
        /*0080*/ 	.word	0x00000008
.L_25:


//--------------------- .nv.callgraph             --------------------------
	.section	.nv.callgraph,"",@"SHT_CUDA_CALLGRAPH"
	.align	4
	.sectionentsize	8
	.align		4
        /*0000*/ 	.word	0x00000000
	.align		4
        /*0004*/ 	.word	0xffffffff
	.align		4
        /*0008*/ 	.word	0x00000000
	.align		4
        /*000c*/ 	.word	0xfffffffe
	.align		4
        /*0010*/ 	.word	0x00000000
	.align		4
        /*0014*/ 	.word	0xfffffffd
	.align		4
        /*0018*/ 	.word	0x00000000
	.align		4
        /*001c*/ 	.word	0xfffffffc


//--------------------- .text.triton_poi_fused_relu_threshold_backward_1 --------------------------
	.section	.text.triton_poi_fused_relu_threshold_backward_1,"ax",@progbits
	.align	128
        .global         triton_poi_fused_relu_threshold_backward_1
        .type           triton_poi_fused_relu_threshold_backward_1,@function
        .size           triton_poi_fused_relu_threshold_backward_1,(.L_x_1 - triton_poi_fused_relu_threshold_backward_1)
        .other          triton_poi_fused_relu_threshold_backward_1,@"STO_CUDA_ENTRY STV_DEFAULT"
triton_poi_fused_relu_threshold_backward_1:
.text.triton_poi_fused_relu_threshold_backward_1:
[----:B------:R-:W0:Y:S02]  /*0000*/  LDC R1, c[0x0][0x28] ;  /* 0x00000a00ff017b82 */ /* 0x000e240000000800 */
[----:B------:R-:W1:Y:S01]  /*0010*/  S2R R8, SR_TID.X ;  /* 0x0000000000087919 */ /* 0x000e620000002100 */
[----:B------:R-:W2:Y:S01]  /*0020*/  LDC.64 R4, c[0x0][0x218] ;  /* 0x00008600ff047b82 */ /* 0x000ea20000000a00 */
[----:B------:R-:W-:Y:S01]  /*0030*/  ULDC.64 UR4, c[0x0][0x208] ;  /* 0x0000820000047ab9 */ /* 0x000fe20000000a00 */
[----:B------:R-:W-:Y:S01]  /*0040*/  ULDC.64 UR6, c[0x0][0x220] ;  /* 0x0000880000067ab9 */ /* 0x000fe20000000a00 */
[----:B------:R-:W3:Y:S05]  /*0050*/  S2R R7, SR_CTAID.X ;  /* 0x0000000000077919 */ /* 0x000eea0000002500 */
[----:B------:R-:W4:Y:S01]  /*0060*/  LDC.64 R2, c[0x0][0x210] ;  /* 0x00008400ff027b82 */ /* 0x000f220000000a00 */
[----:B-1----:R-:W-:-:S02]  /*0070*/  LOP3.LUT R0, R8, 0xf, RZ, 0xc0, !PT ;  /* 0x0000000f08007812 */ /* 0x002fc400078ec0ff */
[----:B---3--:R-:W-:-:S03]  /*0080*/  SHF.R.S32.HI R6, RZ, 0x1b, R7 ;  /* 0x0000001bff067819 */ /* 0x008fc60000011407 */
[----:B------:R-:W-:Y:S01]  /*0090*/  IMAD R7, R7, 0x10, R0 ;  /* 0x0000001007077824 */ /* 0x000fe200078e0200 */
[----:B------:R-:W-:-:S03]  /*00a0*/  SGXT R0, R6, 0x1 ;  /* 0x000000010600781a */ /* 0x000fc60000000200 */
[C---:B----4-:R-:W-:Y:S01]  /*00b0*/  IMAD.WIDE R2, R7.reuse, 0x4, R2 ;  /* 0x0000000407027825 */ /* 0x050fe200078e0202 */
[----:B------:R-:W-:Y:S02]  /*00c0*/  ISETP.GE.AND P0, PT, R7, 0x10, PT ;  /* 0x000000100700780c */ /* 0x000fe40003f06270 */
[----:B------:R-:W-:-:S04]  /*00d0*/  LEA.HI R0, R0, R7, RZ, 0x2 ;  /* 0x0000000700007211 */ /* 0x000fc800078f10ff */
[----:B------:R-:W-:Y:S01]  /*00e0*/  SHF.R.S32.HI R9, RZ, 0x2, R0 ;  /* 0x00000002ff097819 */ /* 0x000fe20000011400 */
[----:B------:R-:W-:-:S04]  /*00f0*/  IMAD.MOV.U32 R0, RZ, RZ, RZ ;  /* 0x000000ffff007224 */ /* 0x000fc800078e00ff */
[----:B--2---:R-:W-:Y:S02]  /*0100*/  IMAD.WIDE R4, R9, 0x4, R4 ;  /* 0x0000000409047825 */ /* 0x004fe400078e0204 */
[----:B------:R-:W2:Y:S02]  /*0110*/  @!P0 LDG.E R0, desc[UR4][R2.64] ;  /* 0x0000000402008981 */ /* 0x000ea4000c1e1900 */
[----:B------:R-:W-:-:S06]  /*0120*/  IMAD.MOV.U32 R9, RZ, RZ, RZ ;  /* 0x000000ffff097224 */ /* 0x000fcc00078e00ff */
[----:B------:R-:W2:Y:S01]  /*0130*/  @!P0 LDG.E.EL R9, desc[UR4][R4.64] ;  /* 0x0000000404098981 */ /* 0x000ea2000c2e1900 */
[----:B------:R-:W-:-:S04]  /*0140*/  LOP3.LUT P0, RZ, R8, 0x10, RZ, 0xc0, !PT ;  /* 0x0000001008ff7812 */ /* 0x000fc8000780c0ff */
[----:B------:R-:W-:Y:S01]  /*0150*/  ISETP.LT.AND P0, PT, R7, 0x10, !P0 ;  /* 0x000000100700780c */ /* 0x000fe20004701270 */
[----:B--2---:R-:W-:Y:S01]  /*0160*/  FADD R6, R9, R0 ;  /* 0x0000000009067221 */ /* 0x004fe20000000000 */
[----:B------:R-:W-:-:S04]  /*0170*/  FSETP.GEU.AND P1, PT, R0, -R9, PT ;  /* 0x800000090000720b */ /* 0x000fc80003f2e000 */
[----:B------:R-:W-:Y:S02]  /*0180*/  FSEL R9, R6, RZ, P1 ;  /* 0x000000ff06097208 */ /* 0x000fe40000800000 */
[----:B------:R-:W-:Y:S02]  /*0190*/  IADD3 R6, P1, R7, UR6, RZ ;  /* 0x0000000607067c10 */ /* 0x000fe4000ff3e0ff */
[----:B------:R-:W-:-:S03]  /*01a0*/  FSETP.GTU.AND P2, PT, R9, RZ, PT ;  /* 0x000000ff0900720b */ /* 0x000fc60003f4c000 */
[----:B------:R1:W-:Y:S01]  /*01b0*/  @P0 STG.E desc[UR4][R2.64], R9 ;  /* 0x0000000902000986 */ /* 0x0003e2000c101904 */
[----:B------:R-:W-:Y:S02]  /*01c0*/  LEA.HI.X.SX32 R7, R7, UR7, 0x1, P1 ;  /* 0x0000000707077c11 */ /* 0x000fe400088f0eff */
[----:B------:R-:W-:Y:S01]  /*01d0*/  SEL R5, RZ, 0x1, P2 ;  /* 0x00000001ff057807 */ /* 0x000fe20001000000 */
[----:B------:R-:W-:Y:S06]  /*01e0*/  @!P0 EXIT ;  /* 0x000000000000894d */ /* 0x000fec0003800000 */
[----:B------:R-:W-:Y:S01]  /*01f0*/  STG.E.U8 desc[UR4][R6.64], R5 ;  /* 0x0000000506007986 */ /* 0x000fe2000c101104 */
[----:B------:R-:W-:Y:S05]  /*0200*/  EXIT ;  /* 0x000000000000794d */ /* 0x000fea0003800000 */
.L_x_0:
[----:B------:R-:W-:-:S00]  /*0210*/  BRA `(.L_x_0) ;  /* 0xfffffffc00fc7947 */ /* 0x000fc0000383ffff */
[----:B------:R-:W-:-:S00]  /*0220*/  NOP ;  /* 0x0000000000007918 */ /* 0x000fc00000000000 */
        /* <DEDUP_REMOVED lines=13> */
.L_x_1:


//--------------------- .nv.constant0.triton_poi_fused_relu_threshold_backward_1 --------------------------
	.section	.nv.constant0.triton_poi_fused_relu_threshold_backward_1,"a",@progbits
	.sectionflags	@""
	.align	4
.nv.constant0.triton_poi_fused_relu_threshold_backward_1:
	.zero		556
